	.headerflags	@"EF_CUDA_TEXMODE_UNIFIED EF_CUDA_64BIT_ADDRESS EF_CUDA_ACCELERATORS EF_CUDA_SM90 EF_CUDA_VIRTUAL_SM(EF_CUDA_SM90)"
	.elftype	@"ET_EXEC"


//--------------------- .nv.info                  --------------------------
	.section	.nv.info,"",@"SHT_CUDA_INFO"
	.align	4


	//----- nvinfo : EIATTR_REGCOUNT
	.align		4
        /*0000*/ 	.byte	0x04, 0x2f
        /*0002*/ 	.short	(.L_1 - .L_0)
	.align		4
.L_0:
        /*0004*/ 	.word	index@(triton_poi_fused_leaky_relu_1)
        /*0008*/ 	.word	0x0000000e


	//----- nvinfo : EIATTR_MIN_STACK_SIZE
	.align		4
.L_1:
        /*000c*/ 	.byte	0x04, 0x12
        /*000e*/ 	.short	(.L_3 - .L_2)
	.align		4
.L_2:
        /*0010*/ 	.word	index@(triton_poi_fused_leaky_relu_1)
        /*0014*/ 	.word	0x00000000


	//----- nvinfo : EIATTR_FRAME_SIZE
	.align		4
.L_3:
        /*0018*/ 	.byte	0x04, 0x11
        /*001a*/ 	.short	(.L_5 - .L_4)
	.align		4
.L_4:
        /*001c*/ 	.word	index@(triton_poi_fused_leaky_relu_1)
        /*0020*/ 	.word	0x00000000


	//----- nvinfo : EIATTR_MIN_STACK_SIZE
	.align		4
.L_5:
        /*0024*/ 	.byte	0x04, 0x12
        /*0026*/ 	.short	(.L_7 - .L_6)
	.align		4
.L_6:
        /*0028*/ 	.word	index@(triton_poi_fused_leaky_relu_1)
        /*002c*/ 	.word	0x00000000
.L_7:


//--------------------- .nv.info.triton_poi_fused_leaky_relu_1 --------------------------
	.section	.nv.info.triton_poi_fused_leaky_relu_1,"",@"SHT_CUDA_INFO"
	.sectionflags	@""
	.align	4


	//----- nvinfo : EIATTR_CUDA_API_VERSION
	.align		4
        /*0000*/ 	.byte	0x04, 0x37
        /*0002*/ 	.short	(.L_9 - .L_8)
.L_8:
        /*0004*/ 	.word	0x0000007c


	//----- nvinfo : EIATTR_KPARAM_INFO
	.align		4
.L_9:
        /*0008*/ 	.byte	0x04, 0x17
        /*000a*/ 	.short	(.L_11 - .L_10)
.L_10:
        /*000c*/ 	.word	0x00000000
        /*0010*/ 	.short	0x0001
        /*0012*/ 	.short	0x0008
        /*0014*/ 	.byte	0x00, 0xf0, 0x11, 0x00


	//----- nvinfo : EIATTR_KPARAM_INFO
	.align		4
.L_11:
        /*0018*/ 	.byte	0x04, 0x17
        /*001a*/ 	.short	(.L_13 - .L_12)
.L_12:
        /*001c*/ 	.word	0x00000000
        /*0020*/ 	.short	0x0000
        /*0022*/ 	.short	0x0000
        /*0024*/ 	.byte	0x00, 0xf4, 0x21, 0x00


	//----- nvinfo : EIATTR_SPARSE_MMA_MASK
	.align		4
.L_13:
        /*0028*/ 	.byte	0x03, 0x50
        /*002a*/ 	.short	0x0000


	//----- nvinfo : EIATTR_MAXREG_COUNT
	.align		4
        /*002c*/ 	.byte	0x03, 0x1b
        /*002e*/ 	.short	0x00ff


	//----- nvinfo : EIATTR_EXIT_INSTR_OFFSETS
	.align		4
        /*0030*/ 	.byte	0x04, 0x1c
        /*0032*/ 	.short	(.L_15 - .L_14)


	//   ....[0]....
.L_14:
        /*0034*/ 	.word	0x00000230


	//   ....[1]....
        /*0038*/ 	.word	0x00000250


	//----- nvinfo : EIATTR_REQNTID
	.align		4
.L_15:
        /*003c*/ 	.byte	0x04, 0x10
        /*003e*/ 	.short	(.L_17 - .L_16)
.L_16:
        /*0040*/ 	.word	0x00000080
        /*0044*/ 	.word	0x00000001
        /*0048*/ 	.word	0x00000001


	//----- nvinfo : EIATTR_CBANK_PARAM_SIZE
	.align		4
.L_17:
        /*004c*/ 	.byte	0x03, 0x19
        /*004e*/ 	.short	0x000c


	//----- nvinfo : EIATTR_PARAM_CBANK
	.align		4
        /*0050*/ 	.byte	0x04, 0x0a
        /*0052*/ 	.short	(.L_19 - .L_18)
	.align		4
.L_18:
        /*0054*/ 	.word	index@(.nv.constant0.triton_poi_fused_leaky_relu_1)
        /*0058*/ 	.short	0x0210
        /*005a*/ 	.short	0x000c


	//----- nvinfo : EIATTR_SW_WAR
	.align		4
.L_19:
        /*005c*/ 	.byte	0x04, 0x36
        /*005e*/ 	.short	(.L_21 - .L_20)
.L_20:
        /*0060*/ 	.word	0x00000008
.L_21:


//--------------------- .nv.callgraph             --------------------------
	.section	.nv.callgraph,"",@"SHT_CUDA_CALLGRAPH"
	.align	4
	.sectionentsize	8
	.align		4
        /*0000*/ 	.word	0x00000000
	.align		4
        /*0004*/ 	.word	0xffffffff
	.align		4
        /*0008*/ 	.word	0x00000000
	.align		4
        /*000c*/ 	.word	0xfffffffe
	.align		4
        /*0010*/ 	.word	0x00000000
	.align		4
        /*0014*/ 	.word	0xfffffffd
	.align		4
        /*0018*/ 	.word	0x00000000
	.align		4
        /*001c*/ 	.word	0xfffffffc


//--------------------- .text.triton_poi_fused_leaky_relu_1 --------------------------
	.section	.text.triton_poi_fused_leaky_relu_1,"ax",@progbits
	.align	128
        .global         triton_poi_fused_leaky_relu_1
        .type           triton_poi_fused_leaky_relu_1,@function
        .size           triton_poi_fused_leaky_relu_1,(.L_x_1 - triton_poi_fused_leaky_relu_1)
        .other          triton_poi_fused_leaky_relu_1,@"STO_CUDA_ENTRY STV_DEFAULT"
triton_poi_fused_leaky_relu_1:
.text.triton_poi_fused_leaky_relu_1:
[----:B------:R-:W0:Y:S02]  /*0000*/  LDC R1, c[0x0][0x28] ;  /* 0x00000a00ff017b82 */ /* 0x000e240000000800 */
[----:B------:R-:W1:Y:S01]  /*0010*/  S2R R0, SR_TID.X ;  /* 0x0000000000007919 */ /* 0x000e620000002100 */
[----:B------:R-:W2:Y:S01]  /*0020*/  LDC.64 R2, c[0x0][0x210] ;  /* 0x00008400ff027b82 */ /* 0x000ea20000000a00 */
[----:B------:R-:W-:Y:S02]  /*0030*/  CS2R R8, SRZ ;  /* 0x0000000000087805 */ /* 0x000fe4000001ff00 */
[----:B------:R-:W-:Y:S01]  /*0040*/  CS2R R10, SRZ ;  /* 0x00000000000a7805 */ /* 0x000fe2000001ff00 */
[----:B------:R-:W3:Y:S01]  /*0050*/  S2R R5, SR_CTAID.X ;  /* 0x0000000000057919 */ /* 0x000ee20000002500 */
[----:B------:R-:W-:Y:S01]  /*0060*/  ULDC.64 UR4, c[0x0][0x208] ;  /* 0x0000820000047ab9 */ /* 0x000fe20000000a00 */
[----:B-1----:R-:W-:-:S05]  /*0070*/  IMAD.SHL.U32 R0, R0, 0x4, RZ ;  /* 0x0000000400007824 */ /* 0x002fca00078e00ff */
[----:B------:R-:W-:-:S05]  /*0080*/  LOP3.LUT R0, R0, 0x1fc, RZ, 0xc0, !PT ;  /* 0x000001fc00007812 */ /* 0x000fca00078ec0ff */
[----:B---3--:R-:W-:-:S04]  /*0090*/  IMAD R5, R5, 0x400, R0 ;  /* 0x0000040005057824 */ /* 0x008fc800078e0200 */
[C---:B--2---:R-:W-:Y:S01]  /*00a0*/  IMAD.WIDE R2, R5.reuse, 0x4, R2 ;  /* 0x0000000405027825 */ /* 0x044fe200078e0202 */
[----:B------:R-:W-:-:S03]  /*00b0*/  ISETP.GE.AND P4, PT, R5, 0x78200, PT ;  /* 0x000782000500780c */ /* 0x000fc60003f86270 */
[----:B------:R-:W-:-:S05]  /*00c0*/  VIADD R5, R5, 0x200 ;  /* 0x0000020005057836 */ /* 0x000fca0000000000 */
[----:B------:R-:W-:-:S05]  /*00d0*/  ISETP.GE.AND P0, PT, R5, 0x78200, PT ;  /* 0x000782000500780c */ /* 0x000fca0003f06270 */
[----:B------:R-:W2:Y:S01]  /*00e0*/  @!P4 LDG.E.128 R8, desc[UR4][R2.64] ;  /* 0x000000040208c981 */ /* 0x000ea2000c1e1d00 */
[----:B------:R-:W-:Y:S02]  /*00f0*/  CS2R R4, SRZ ;  /* 0x0000000000047805 */ /* 0x000fe4000001ff00 */
[----:B------:R-:W-:-:S06]  /*0100*/  CS2R R6, SRZ ;  /* 0x0000000000067805 */ /* 0x000fcc000001ff00 */
[----:B------:R-:W3:Y:S01]  /*0110*/  @!P0 LDG.E.128 R4, desc[UR4][R2.64+0x800] ;  /* 0x0008000402048981 */ /* 0x000ee2000c1e1d00 */
[----:B--2---:R-:W-:Y:S02]  /*0120*/  FSETP.GT.AND P2, PT, R8, RZ, PT ;  /* 0x000000ff0800720b */ /* 0x004fe40003f44000 */
[----:B------:R-:W-:Y:S02]  /*0130*/  FSETP.GT.AND P6, PT, R9, RZ, PT ;  /* 0x000000ff0900720b */ /* 0x000fe40003fc4000 */
[----:B------:R-:W-:Y:S02]  /*0140*/  FSETP.GT.AND P5, PT, R10, RZ, PT ;  /* 0x000000ff0a00720b */ /* 0x000fe40003fa4000 */
[----:B------:R-:W-:Y:S02]  /*0150*/  FSETP.GT.AND P1, PT, R11, RZ, PT ;  /* 0x000000ff0b00720b */ /* 0x000fe40003f24000 */
[----:B---3--:R-:W-:-:S05]  /*0160*/  FSETP.GT.AND P3, PT, R4, RZ, PT ;  /* 0x000000ff0400720b */ /* 0x008fca0003f64000 */
[----:B------:R-:W-:Y:S01]  /*0170*/  @!P2 FMUL R8, R8, 0.20000000298023223877 ;  /* 0x3e4ccccd0808a820 */ /* 0x000fe20000400000 */
[----:B------:R-:W-:Y:S01]  /*0180*/  FSETP.GT.AND P2, PT, R5, RZ, PT ;  /* 0x000000ff0500720b */ /* 0x000fe20003f44000 */
[----:B------:R-:W-:Y:S01]  /*0190*/  @!P6 FMUL R9, R9, 0.20000000298023223877 ;  /* 0x3e4ccccd0909e820 */ /* 0x000fe20000400000 */
[----:B------:R-:W-:Y:S01]  /*01a0*/  FSETP.GT.AND P6, PT, R6, RZ, PT ;  /* 0x000000ff0600720b */ /* 0x000fe20003fc4000 */
[----:B------:R-:W-:Y:S01]  /*01b0*/  @!P5 FMUL R10, R10, 0.20000000298023223877 ;  /* 0x3e4ccccd0a0ad820 */ /* 0x000fe20000400000 */
[----:B------:R-:W-:Y:S01]  /*01c0*/  FSETP.GT.AND P5, PT, R7, RZ, PT ;  /* 0x000000ff0700720b */ /* 0x000fe20003fa4000 */
[----:B------:R-:W-:Y:S02]  /*01d0*/  @!P1 FMUL R11, R11, 0.20000000298023223877 ;  /* 0x3e4ccccd0b0b9820 */ /* 0x000fe40000400000 */
[----:B------:R-:W-:-:S03]  /*01e0*/  @!P3 FMUL R4, R4, 0.20000000298023223877 ;  /* 0x3e4ccccd0404b820 */ /* 0x000fc60000400000 */
[----:B------:R1:W-:Y:S03]  /*01f0*/  @!P4 STG.E.128 desc[UR4][R2.64], R8 ;  /* 0x000000080200c986 */ /* 0x0003e6000c101d04 */
[----:B------:R-:W-:Y:S02]  /*0200*/  @!P2 FMUL R5, R5, 0.20000000298023223877 ;  /* 0x3e4ccccd0505a820 */ /* 0x000fe40000400000 */
[----:B------:R-:W-:Y:S02]  /*0210*/  @!P6 FMUL R6, R6, 0.20000000298023223877 ;  /* 0x3e4ccccd0606e820 */ /* 0x000fe40000400000 */
[----:B------:R-:W-:Y:S01]  /*0220*/  @!P5 FMUL R7, R7, 0.20000000298023223877 ;  /* 0x3e4ccccd0707d820 */ /* 0x000fe20000400000 */
[----:B------:R-:W-:Y:S06]  /*0230*/  @P0 EXIT ;  /* 0x000000000000094d */ /* 0x000fec0003800000 */
[----:B------:R-:W-:Y:S01]  /*0240*/  STG.E.128 desc[UR4][R2.64+0x800], R4 ;  /* 0x0008000402007986 */ /* 0x000fe2000c101d04 */
[----:B------:R-:W-:Y:S05]  /*0250*/  EXIT ;  /* 0x000000000000794d */ /* 0x000fea0003800000 */
.L_x_0:
[----:B------:R-:W-:-:S00]  /*0260*/  BRA `(.L_x_0) ;  /* 0xfffffffc00fc7947 */ /* 0x000fc0000383ffff */
[----:B------:R-:W-:-:S00]  /*0270*/  NOP ;  /* 0x0000000000007918 */ /* 0x000fc00000000000 */
        /* <DEDUP_REMOVED lines=8> */
.L_x_1:


//--------------------- .nv.constant0.triton_poi_fused_leaky_relu_1 --------------------------
	.section	.nv.constant0.triton_poi_fused_leaky_relu_1,"a",@progbits
	.sectionflags	@""
	.align	4
.nv.constant0.triton_poi_fused_leaky_relu_1:
	.zero		540
